//
// Generated by NVIDIA NVVM Compiler
//
// Compiler Build ID: CL-36424714
// Cuda compilation tools, release 13.0, V13.0.88
// Based on NVVM 20.0.0
//

.version 9.0
.target sm_100
.address_size 64

	// .globl	_Z14hello_from_gpuv
.extern .func  (.param .b32 func_retval0) vprintf
(
	.param .b64 vprintf_param_0,
	.param .b64 vprintf_param_1
)
;
.global .align 1 .b8 $str[24] = {72, 101, 108, 108, 111, 44, 32, 119, 111, 114, 108, 100, 32, 102, 114, 111, 109, 32, 71, 80, 85, 33, 10};

.visible .entry _Z14hello_from_gpuv()
{
	.reg .b32 	%r<3>;
	.reg .b64 	%rd<3>;

	mov.u64 	%rd1, $str;
	cvta.global.u64 	%rd2, %rd1;
	{ // callseq 0, 0
	.param .b64 param0;
	st.param.b64 	[param0], %rd2;
	.param .b64 param1;
	st.param.b64 	[param1], 0;
	.param .b32 retval0;
	call.uni (retval0), 
	vprintf, 
	(
	param0, 
	param1
	);
	ld.param.b32 	%r1, [retval0];
	} // callseq 0
	ret;

}


// ===== COMPILED SASS (sm_100) =====

	.target	sm_100

	.elftype	@"ET_EXEC"


//--------------------- .note.nv.tkinfo           --------------------------
	.section	.note.nv.tkinfo,"",@"SHT_NOTE"
	.sectionflags	@"SHF_NOTE_NV_TKINFO"
	.tkinfo
        /*0018*/ 	.word	0x00000002
        /*0030*/ 	.string	""
        /*0030*/ 	.string	"ptxas"
        /*0030*/ 	.string	"Cuda compilation tools, release 13.0, V13.0.88"
        /*0030*/ 	.string	"Build cuda_13.0.r13.0/compiler.36424714_0"
        /*0030*/ 	.string	"-arch sm_100 -m 64 "



//--------------------- .note.nv.cuinfo           --------------------------
	.section	.note.nv.cuinfo,"",@"SHT_NOTE"
	.sectionflags	@"SHF_NOTE_NV_CUINFO"
        /*0018*/ 	.short	0x0002
        /*001a*/ 	.short	0x0064
        /*001c*/ 	.short	0x0082
	.zero		2


//--------------------- .nv.info                  --------------------------
	.section	.nv.info,"",@"SHT_CUDA_INFO"
	.align	4


	//----- nvinfo : EIATTR_REGCOUNT
	.align		4
        /*0000*/ 	.byte	0x04, 0x2f
        /*0002*/ 	.short	(.L_2 - .L_1)
	.align		4
.L_1:
        /*0004*/ 	.word	index@(_Z14hello_from_gpuv)
        /*0008*/ 	.word	0x00000018


	//----- nvinfo : EIATTR_FRAME_SIZE
	.align		4
.L_2:
        /*000c*/ 	.byte	0x04, 0x11
        /*000e*/ 	.short	(.L_4 - .L_3)
	.align		4
.L_3:
        /*0010*/ 	.word	index@(_Z14hello_from_gpuv)
        /*0014*/ 	.word	0x00000000


	//----- nvinfo : EIATTR_MIN_STACK_SIZE
	.align		4
.L_4:
        /*0018*/ 	.byte	0x04, 0x12
        /*001a*/ 	.short	(.L_6 - .L_5)
	.align		4
.L_5:
        /*001c*/ 	.word	index@(_Z14hello_from_gpuv)
        /*0020*/ 	.word	0x00000000
.L_6:


//--------------------- .nv.compat                --------------------------
	.section	.nv.compat,"",@"SHT_CUDA_COMPAT_INFO"
	.align	4
        /*0000*/ 	.byte	0x02, 0x09, 0x00, 0x00, 0x02, 0x02, 0x01, 0x00, 0x02, 0x05, 0x05, 0x00, 0x03, 0x07, 0x01, 0x01
        /*0010*/ 	.byte	0x02, 0x03, 0x00, 0x00, 0x02, 0x06, 0x01, 0x00, 0x04, 0x0b, 0x08, 0x00, 0x09, 0x00, 0x00, 0x00
        /*0020*/ 	.byte	0x00, 0x00, 0x00, 0x00


//--------------------- .nv.info._Z14hello_from_gpuv --------------------------
	.section	.nv.info._Z14hello_from_gpuv,"",@"SHT_CUDA_INFO"
	.sectionflags	@""
	.align	4


	//----- nvinfo : EIATTR_CUDA_API_VERSION
	.align		4
        /*0000*/ 	.byte	0x04, 0x37
        /*0002*/ 	.short	(.L_8 - .L_7)
.L_7:
        /*0004*/ 	.word	0x00000082


	//----- nvinfo : EIATTR_SPARSE_MMA_MASK
	.align		4
.L_8:
        /*0008*/ 	.byte	0x03, 0x50
        /*000a*/ 	.short	0x0000


	//----- nvinfo : EIATTR_MAXREG_COUNT
	.align		4
        /*000c*/ 	.byte	0x03, 0x1b
        /*000e*/ 	.short	0x00ff


	//----- nvinfo : EIATTR_EXTERNS
	.align		4
        /*0010*/ 	.byte	0x04, 0x0f
        /*0012*/ 	.short	(.L_10 - .L_9)


	//   ....[0]....
	.align		4
.L_9:
        /*0014*/ 	.word	index@(vprintf)


	//----- nvinfo : EIATTR_MERCURY_ISA_VERSION
	.align		4
.L_10:
        /*0018*/ 	.byte	0x03, 0x5f
        /*001a*/ 	.short	0x0101


	//----- nvinfo : EIATTR_VRC_CTA_INIT_COUNT
	.align		4
        /*001c*/ 	.byte	0x02, 0x4a
	.zero		1
	.zero		1


	//----- nvinfo : EIATTR_SYSCALL_OFFSETS
	.align		4
        /*0020*/ 	.byte	0x04, 0x46
        /*0022*/ 	.short	(.L_12 - .L_11)


	//   ....[0]....
.L_11:
        /*0024*/ 	.word	0x00000080


	//----- nvinfo : EIATTR_EXIT_INSTR_OFFSETS
	.align		4
.L_12:
        /*0028*/ 	.byte	0x04, 0x1c
        /*002a*/ 	.short	(.L_14 - .L_13)


	//   ....[0]....
.L_13:
        /*002c*/ 	.word	0x00000090


	//----- nvinfo : EIATTR_SW_WAR
	.align		4
.L_14:
        /*0030*/ 	.byte	0x04, 0x36
        /*0032*/ 	.short	(.L_16 - .L_15)
.L_15:
        /*0034*/ 	.word	0x00000008
.L_16:


//--------------------- .nv.callgraph             --------------------------
	.section	.nv.callgraph,"",@"SHT_CUDA_CALLGRAPH"
	.align	4
	.sectionentsize	8
	.align		4
        /*0000*/ 	.word	0x00000000
	.align		4
        /*0004*/ 	.word	0xffffffff
	.align		4
        /*0008*/ 	.word	index@(_Z14hello_from_gpuv)
	.align		4
        /*000c*/ 	.word	index@(vprintf)
	.align		4
        /*0010*/ 	.word	0x00000000
	.align		4
        /*0014*/ 	.word	0xfffffffe
	.align		4
        /*0018*/ 	.word	0x00000000
	.align		4
        /*001c*/ 	.word	0xfffffffd
	.align		4
        /*0020*/ 	.word	0x00000000
	.align		4
        /*0024*/ 	.word	0xfffffffc


//--------------------- .nv.constant4             --------------------------
	.section	.nv.constant4,"a",@progbits
	.align	8
	.align		8
.nv.constant4:
        /*0000*/ 	.dword	vprintf
	.align		8
        /*0008*/ 	.dword	$str


//--------------------- .text._Z14hello_from_gpuv --------------------------
	.section	.text._Z14hello_from_gpuv,"ax",@progbits
	.align	128
        .global         _Z14hello_from_gpuv
        .type           _Z14hello_from_gpuv,@function
        .size           _Z14hello_from_gpuv,(.L_x_2 - _Z14hello_from_gpuv)
        .other          _Z14hello_from_gpuv,@"STO_CUDA_ENTRY STV_DEFAULT"
_Z14hello_from_gpuv:
.text._Z14hello_from_gpuv:
[----:B------:R-:W0:Y:S01]  /*0000*/  LDC R1, c[0x0][0x37c] ;  /* 0x0000df00ff017b82 */ /* 0x000e220000000800 */
[----:B------:R-:W-:Y:S01]  /*0010*/  MOV R0, 0x0 ;  /* 0x0000000000007802 */ /* 0x000fe20000000f00 */
[----:B------:R-:W1:Y:S01]  /*0020*/  LDCU.64 UR4, c[0x4][0x8] ;  /* 0x01000100ff0477ac */ /* 0x000e620008000a00 */
[----:B------:R-:W-:-:S05]  /*0030*/  CS2R R6, SRZ ;  /* 0x0000000000067805 */ /* 0x000fca000001ff00 */
[----:B------:R2:W3:Y:S01]  /*0040*/  LDC.64 R2, c[0x4][R0] ;  /* 0x0100000000027b82 */ /* 0x0004e20000000a00 */
[----:B-1----:R-:W-:Y:S02]  /*0050*/  IMAD.U32 R4, RZ, RZ, UR4 ;  /* 0x00000004ff047e24 */ /* 0x002fe4000f8e00ff */
[----:B--2---:R-:W-:-:S07]  /*0060*/  IMAD.U32 R5, RZ, RZ, UR5 ;  /* 0x00000005ff057e24 */ /* 0x004fce000f8e00ff */
[----:B------:R-:W-:-:S07]  /*0070*/  LEPC R20, `(.L_x_0) ;  /* 0x000000001014794e */ /* 0x000fce0000000000 */
[----:B0--3--:R-:W-:Y:S05]  /*0080*/  CALL.ABS.NOINC R2 ;  /* 0x0000000002007343 */ /* 0x009fea0003c00000 */
.L_x_0:
[----:B------:R-:W-:Y:S05]  /*0090*/  EXIT ;  /* 0x000000000000794d */ /* 0x000fea0003800000 */
.L_x_1:
[----:B------:R-:W-:-:S00]  /*00a0*/  BRA `(.L_x_1) ;  /* 0xfffffffc00fc7947 */ /* 0x000fc0000383ffff */
[----:B------:R-:W-:-:S00]  /*00b0*/  NOP ;  /* 0x0000000000007918 */ /* 0x000fc00000000000 */
        /* <DEDUP_REMOVED lines=12> */
.L_x_2:


//--------------------- .nv.global.init           --------------------------
	.section	.nv.global.init,"aw",@progbits
.nv.global.init:
	.type		$str,@object
	.size		$str,(.L_0 - $str)
$str:
        /*0000*/ 	.byte	0x48, 0x65, 0x6c, 0x6c, 0x6f, 0x2c, 0x20, 0x77, 0x6f, 0x72, 0x6c, 0x64, 0x20, 0x66, 0x72, 0x6f
        /*0010*/ 	.byte	0x6d, 0x20, 0x47, 0x50, 0x55, 0x21, 0x0a, 0x00
.L_0:


//--------------------- .nv.shared.reserved.0     --------------------------
	.section	.nv.shared.reserved.0,"aw",@nobits
	.weak		__nv_reservedSMEM_offset_0_alias
	.size		__nv_reservedSMEM_offset_0_alias, 0, 64
	.other		__nv_reservedSMEM_offset_0_alias,@"STO_CUDA_RESERVED_SHARED STV_DEFAULT"
__nv_reservedSMEM_offset_0_alias:
	.zero		0
	.zero		64


//--------------------- .nv.constant0._Z14hello_from_gpuv --------------------------
	.section	.nv.constant0._Z14hello_from_gpuv,"a",@progbits
	.sectionflags	@""
	.align	4
.nv.constant0._Z14hello_from_gpuv:
	.zero		896


//--------------------- SYMBOLS --------------------------

	.type		.nv.reservedSmem.offset0,@object
	.size		.nv.reservedSmem.offset0,0x4
	.type		vprintf,@function
